	.headerflags	@"EF_CUDA_TEXMODE_UNIFIED EF_CUDA_64BIT_ADDRESS EF_CUDA_ACCELERATORS EF_CUDA_SM90 EF_CUDA_VIRTUAL_SM(EF_CUDA_SM90)"
	.elftype	@"ET_EXEC"


//--------------------- .nv.info                  --------------------------
	.section	.nv.info,"",@"SHT_CUDA_INFO"
	.align	4


	//----- nvinfo : EIATTR_REGCOUNT
	.align		4
        /*0000*/ 	.byte	0x04, 0x2f
        /*0002*/ 	.short	(.L_3 - .L_2)
	.align		4
.L_2:
        /*0004*/ 	.word	index@(triton_poi_fused__native_batch_norm_legit_no_training_44)
        /*0008*/ 	.word	0x00000016


	//----- nvinfo : EIATTR_MIN_STACK_SIZE
	.align		4
.L_3:
        /*000c*/ 	.byte	0x04, 0x12
        /*000e*/ 	.short	(.L_5 - .L_4)
	.align		4
.L_4:
        /*0010*/ 	.word	index@(triton_poi_fused__native_batch_norm_legit_no_training_44)
        /*0014*/ 	.word	0x00000000


	//----- nvinfo : EIATTR_FRAME_SIZE
	.align		4
.L_5:
        /*0018*/ 	.byte	0x04, 0x11
        /*001a*/ 	.short	(.L_7 - .L_6)
	.align		4
.L_6:
        /*001c*/ 	.word	index@(triton_poi_fused__native_batch_norm_legit_no_training_44)
        /*0020*/ 	.word	0x00000000


	//----- nvinfo : EIATTR_MIN_STACK_SIZE
	.align		4
.L_7:
        /*0024*/ 	.byte	0x04, 0x12
        /*0026*/ 	.short	(.L_9 - .L_8)
	.align		4
.L_8:
        /*0028*/ 	.word	index@(triton_poi_fused__native_batch_norm_legit_no_training_44)
        /*002c*/ 	.word	0x00000000
.L_9:


//--------------------- .nv.info.triton_poi_fused__native_batch_norm_legit_no_training_44 --------------------------
	.section	.nv.info.triton_poi_fused__native_batch_norm_legit_no_training_44,"",@"SHT_CUDA_INFO"
	.sectionflags	@""
	.align	4


	//----- nvinfo : EIATTR_CUDA_API_VERSION
	.align		4
        /*0000*/ 	.byte	0x04, 0x37
        /*0002*/ 	.short	(.L_11 - .L_10)
.L_10:
        /*0004*/ 	.word	0x0000007c


	//----- nvinfo : EIATTR_KPARAM_INFO
	.align		4
.L_11:
        /*0008*/ 	.byte	0x04, 0x17
        /*000a*/ 	.short	(.L_13 - .L_12)
.L_12:
        /*000c*/ 	.word	0x00000000
        /*0010*/ 	.short	0x0006
        /*0012*/ 	.short	0x0030
        /*0014*/ 	.byte	0x00, 0xf0, 0x11, 0x00


	//----- nvinfo : EIATTR_KPARAM_INFO
	.align		4
.L_13:
        /*0018*/ 	.byte	0x04, 0x17
        /*001a*/ 	.short	(.L_15 - .L_14)
.L_14:
        /*001c*/ 	.word	0x00000000
        /*0020*/ 	.short	0x0005
        /*0022*/ 	.short	0x0028
        /*0024*/ 	.byte	0x00, 0xf4, 0x21, 0x00


	//----- nvinfo : EIATTR_KPARAM_INFO
	.align		4
.L_15:
        /*0028*/ 	.byte	0x04, 0x17
        /*002a*/ 	.short	(.L_17 - .L_16)
.L_16:
        /*002c*/ 	.word	0x00000000
        /*0030*/ 	.short	0x0004
        /*0032*/ 	.short	0x0020
        /*0034*/ 	.byte	0x00, 0xf4, 0x21, 0x00


	//----- nvinfo : EIATTR_KPARAM_INFO
	.align		4
.L_17:
        /*0038*/ 	.byte	0x04, 0x17
        /*003a*/ 	.short	(.L_19 - .L_18)
.L_18:
        /*003c*/ 	.word	0x00000000
        /*0040*/ 	.short	0x0003
        /*0042*/ 	.short	0x0018
        /*0044*/ 	.byte	0x00, 0xf4, 0x21, 0x00


	//----- nvinfo : EIATTR_KPARAM_INFO
	.align		4
.L_19:
        /*0048*/ 	.byte	0x04, 0x17
        /*004a*/ 	.short	(.L_21 - .L_20)
.L_20:
        /*004c*/ 	.word	0x00000000
        /*0050*/ 	.short	0x0002
        /*0052*/ 	.short	0x0010
        /*0054*/ 	.byte	0x00, 0xf4, 0x21, 0x00


	//----- nvinfo : EIATTR_KPARAM_INFO
	.align		4
.L_21:
        /*0058*/ 	.byte	0x04, 0x17
        /*005a*/ 	.short	(.L_23 - .L_22)
.L_22:
        /*005c*/ 	.word	0x00000000
        /*0060*/ 	.short	0x0001
        /*0062*/ 	.short	0x0008
        /*0064*/ 	.byte	0x00, 0xf4, 0x21, 0x00


	//----- nvinfo : EIATTR_KPARAM_INFO
	.align		4
.L_23:
        /*0068*/ 	.byte	0x04, 0x17
        /*006a*/ 	.short	(.L_25 - .L_24)
.L_24:
        /*006c*/ 	.word	0x00000000
        /*0070*/ 	.short	0x0000
        /*0072*/ 	.short	0x0000
        /*0074*/ 	.byte	0x00, 0xf4, 0x21, 0x00


	//----- nvinfo : EIATTR_SPARSE_MMA_MASK
	.align		4
.L_25:
        /*0078*/ 	.byte	0x03, 0x50
        /*007a*/ 	.short	0x0000


	//----- nvinfo : EIATTR_MAXREG_COUNT
	.align		4
        /*007c*/ 	.byte	0x03, 0x1b
        /*007e*/ 	.short	0x00ff


	//----- nvinfo : EIATTR_EXIT_INSTR_OFFSETS
	.align		4
        /*0080*/ 	.byte	0x04, 0x1c
        /*0082*/ 	.short	(.L_27 - .L_26)


	//   ....[0]....
.L_26:
        /*0084*/ 	.word	0x000003d0


	//   ....[1]....
        /*0088*/ 	.word	0x000003f0


	//----- nvinfo : EIATTR_REQNTID
	.align		4
.L_27:
        /*008c*/ 	.byte	0x04, 0x10
        /*008e*/ 	.short	(.L_29 - .L_28)
.L_28:
        /*0090*/ 	.word	0x00000080
        /*0094*/ 	.word	0x00000001
        /*0098*/ 	.word	0x00000001


	//----- nvinfo : EIATTR_CBANK_PARAM_SIZE
	.align		4
.L_29:
        /*009c*/ 	.byte	0x03, 0x19
        /*009e*/ 	.short	0x0034


	//----- nvinfo : EIATTR_PARAM_CBANK
	.align		4
        /*00a0*/ 	.byte	0x04, 0x0a
        /*00a2*/ 	.short	(.L_31 - .L_30)
	.align		4
.L_30:
        /*00a4*/ 	.word	index@(.nv.constant0.triton_poi_fused__native_batch_norm_legit_no_training_44)
        /*00a8*/ 	.short	0x0210
        /*00aa*/ 	.short	0x0034


	//----- nvinfo : EIATTR_SW_WAR
	.align		4
.L_31:
        /*00ac*/ 	.byte	0x04, 0x36
        /*00ae*/ 	.short	(.L_33 - .L_32)
.L_32:
        /*00b0*/ 	.word	0x00000008
.L_33:


//--------------------- .nv.callgraph             --------------------------
	.section	.nv.callgraph,"",@"SHT_CUDA_CALLGRAPH"
	.align	4
	.sectionentsize	8
	.align		4
        /*0000*/ 	.word	0x00000000
	.align		4
        /*0004*/ 	.word	0xffffffff
	.align		4
        /*0008*/ 	.word	0x00000000
	.align		4
        /*000c*/ 	.word	0xfffffffe
	.align		4
        /*0010*/ 	.word	0x00000000
	.align		4
        /*0014*/ 	.word	0xfffffffd
	.align		4
        /*0018*/ 	.word	0x00000000
	.align		4
        /*001c*/ 	.word	0xfffffffc


//--------------------- .nv.constant4             --------------------------
	.section	.nv.constant4,"a",@progbits
	.align	8
	.align		8
.nv.constant4:
        /*0000*/ 	.dword	_$_str
	.align		8
        /*0008*/ 	.dword	_$_str_$_2


//--------------------- .text.triton_poi_fused__native_batch_norm_legit_no_training_44 --------------------------
	.section	.text.triton_poi_fused__native_batch_norm_legit_no_training_44,"ax",@progbits
	.align	128
        .global         triton_poi_fused__native_batch_norm_legit_no_training_44
        .type           triton_poi_fused__native_batch_norm_legit_no_training_44,@function
        .size           triton_poi_fused__native_batch_norm_legit_no_training_44,(.L_x_1 - triton_poi_fused__native_batch_norm_legit_no_training_44)
        .other          triton_poi_fused__native_batch_norm_legit_no_training_44,@"STO_CUDA_ENTRY STV_DEFAULT"
triton_poi_fused__native_batch_norm_legit_no_training_44:
.text.triton_poi_fused__native_batch_norm_legit_no_training_44:
[----:B------:R-:W0:Y:S01]  /*0000*/  LDC R1, c[0x0][0x28] ;  /* 0x00000a00ff017b82 */ /* 0x000e220000000800 */
[----:B------:R-:W1:Y:S07]  /*0010*/  S2R R0, SR_TID.X ;  /* 0x0000000000007919 */ /* 0x000e6e0000002100 */
[----:B------:R-:W2:Y:S01]  /*0020*/  LDC.64 R8, c[0x0][0x220] ;  /* 0x00008800ff087b82 */ /* 0x000ea20000000a00 */
[----:B------:R-:W-:Y:S01]  /*0030*/  ULDC.64 UR4, c[0x0][0x208] ;  /* 0x0000820000047ab9 */ /* 0x000fe20000000a00 */
[----:B------:R-:W3:Y:S06]  /*0040*/  S2R R3, SR_CTAID.X ;  /* 0x0000000000037919 */ /* 0x000eec0000002500 */
[----:B------:R-:W4:Y:S08]  /*0050*/  LDC.64 R12, c[0x0][0x210] ;  /* 0x00008400ff0c7b82 */ /* 0x000f300000000a00 */
[----:B------:R-:W5:Y:S08]  /*0060*/  LDC.64 R14, c[0x0][0x218] ;  /* 0x00008600ff0e7b82 */ /* 0x000f700000000a00 */
[----:B------:R-:W5:Y:S01]  /*0070*/  LDC.64 R16, c[0x0][0x228] ;  /* 0x00008a00ff107b82 */ /* 0x000f620000000a00 */
[----:B-1----:R-:W-:-:S07]  /*0080*/  SHF.L.U32 R0, R0, 0x1, RZ ;  /* 0x0000000100007819 */ /* 0x002fce00000006ff */
[----:B------:R-:W1:Y:S01]  /*0090*/  LDC.64 R18, c[0x0][0x230] ;  /* 0x00008c00ff127b82 */ /* 0x000e620000000a00 */
[----:B------:R-:W-:-:S04]  /*00a0*/  LOP3.LUT R0, R0, 0xfe, RZ, 0xc0, !PT ;  /* 0x000000fe00007812 */ /* 0x000fc800078ec0ff */
[----:B---3--:R-:W-:-:S04]  /*00b0*/  LEA R0, R3, R0, 0x8 ;  /* 0x0000000003007211 */ /* 0x008fc800078e40ff */
[C---:B------:R-:W-:Y:S01]  /*00c0*/  ISETP.GE.AND P4, PT, R0.reuse, 0x1800, PT ;  /* 0x000018000000780c */ /* 0x040fe20003f86270 */
[----:B------:R-:W-:-:S05]  /*00d0*/  IMAD.HI R2, R0, 0x2aaaaaab, RZ ;  /* 0x2aaaaaab00027827 */ /* 0x000fca00078e02ff */
[----:B------:R-:W-:-:S04]  /*00e0*/  SHF.R.U32.HI R3, RZ, 0x1f, R2 ;  /* 0x0000001fff037819 */ /* 0x000fc80000011602 */
[----:B------:R-:W-:-:S05]  /*00f0*/  LEA.HI R3, R2, R3, RZ, 0x1a ;  /* 0x0000000302037211 */ /* 0x000fca00078fd0ff */
[----:B------:R-:W-:Y:S01]  /*0100*/  IMAD R11, R3, -0x180, R0 ;  /* 0xfffffe80030b7824 */ /* 0x000fe200078e0200 */
[----:B------:R-:W-:-:S03]  /*0110*/  CS2R R2, SRZ ;  /* 0x0000000000027805 */ /* 0x000fc6000001ff00 */
[----:B--2---:R-:W-:-:S05]  /*0120*/  IMAD.WIDE R8, R11, 0x4, R8 ;  /* 0x000000040b087825 */ /* 0x004fca00078e0208 */
[----:B------:R2:W3:Y:S01]  /*0130*/  @!P4 LDG.E.EL.64 R2, desc[UR4][R8.64] ;  /* 0x000000040802c981 */ /* 0x0004e2000c2e1b00 */
[----:B------:R-:W-:Y:S02]  /*0140*/  CS2R R4, SRZ ;  /* 0x0000000000047805 */ /* 0x000fe4000001ff00 */
[----:B------:R-:W-:Y:S01]  /*0150*/  CS2R R6, SRZ ;  /* 0x0000000000067805 */ /* 0x000fe2000001ff00 */
[----:B----4-:R-:W-:-:S04]  /*0160*/  IMAD.WIDE R12, R0, 0x4, R12 ;  /* 0x00000004000c7825 */ /* 0x010fc800078e020c */
[C---:B-----5:R-:W-:Y:S01]  /*0170*/  IMAD.WIDE R14, R11.reuse, 0x4, R14 ;  /* 0x000000040b0e7825 */ /* 0x060fe200078e020e */
[----:B------:R-:W4:Y:S04]  /*0180*/  @!P4 LDG.E.64 R4, desc[UR4][R12.64] ;  /* 0x000000040c04c981 */ /* 0x000f28000c1e1b00 */
[----:B------:R5:W4:Y:S01]  /*0190*/  @!P4 LDG.E.EL.64 R6, desc[UR4][R14.64] ;  /* 0x000000040e06c981 */ /* 0x000b22000c2e1b00 */
[----:B0-----:R-:W-:Y:S01]  /*01a0*/  IMAD.WIDE R16, R11, 0x4, R16 ;  /* 0x000000040b107825 */ /* 0x001fe200078e0210 */
[----:B--2---:R-:W-:-:S03]  /*01b0*/  CS2R R8, SRZ ;  /* 0x0000000000087805 */ /* 0x004fc6000001ff00 */
[----:B-1----:R-:W-:Y:S01]  /*01c0*/  IMAD.WIDE R18, R11, 0x4, R18 ;  /* 0x000000040b127825 */ /* 0x002fe200078e0212 */
[----:B------:R-:W-:-:S04]  /*01d0*/  CS2R R10, SRZ ;  /* 0x00000000000a7805 */ /* 0x000fc8000001ff00 */
[----:B------:R-:W2:Y:S04]  /*01e0*/  @!P4 LDG.E.EL.64 R8, desc[UR4][R18.64] ;  /* 0x000000041208c981 */ /* 0x000ea8000c2e1b00 */
[----:B------:R-:W2:Y:S01]  /*01f0*/  @!P4 LDG.E.EL.64 R10, desc[UR4][R16.64] ;  /* 0x00000004100ac981 */ /* 0x000ea2000c2e1b00 */
[----:B-----5:R-:W-:Y:S01]  /*0200*/  HFMA2.MMA R15, -RZ, RZ, 1.625, 0 ;  /* 0x3e800000ff0f7435 */ /* 0x020fe200000001ff */
[----:B---3--:R-:W-:Y:S01]  /*0210*/  FADD R2, R2, 9.9999997473787516356e-06 ;  /* 0x3727c5ac02027421 */ /* 0x008fe20000000000 */
[----:B------:R-:W-:-:S03]  /*0220*/  FADD R12, R3, 9.9999997473787516356e-06 ;  /* 0x3727c5ac030c7421 */ /* 0x000fc60000000000 */
[----:B------:R0:W1:Y:S08]  /*0230*/  MUFU.SQRT R13, R2 ;  /* 0x00000002000d7308 */ /* 0x0000700000002000 */
[----:B------:R-:W3:Y:S01]  /*0240*/  MUFU.SQRT R14, R12 ;  /* 0x0000000c000e7308 */ /* 0x000ee20000002000 */
[----:B0-----:R-:W0:Y:S01]  /*0250*/  LDC.64 R2, c[0x0][0x238] ;  /* 0x00008e00ff027b82 */ /* 0x001e220000000a00 */
[----:B-1----:R-:W-:-:S02]  /*0260*/  FSETP.GT.AND P0, PT, R13, 8.50705917302346158658e+37, PT ;  /* 0x7e8000000d00780b */ /* 0x002fc40003f04000 */
[----:B------:R-:W-:Y:S02]  /*0270*/  FSETP.GEU.AND P2, PT, R13, 1.175494350822287508e-38, PT ;  /* 0x008000000d00780b */ /* 0x000fe40003f4e000 */
[C---:B---3--:R-:W-:Y:S02]  /*0280*/  FSETP.GT.AND P1, PT, R14.reuse, 8.50705917302346158658e+37, PT ;  /* 0x7e8000000e00780b */ /* 0x048fe40003f24000 */
[----:B------:R-:W-:-:S07]  /*0290*/  FSETP.GEU.AND P3, PT, R14, 1.175494350822287508e-38, PT ;  /* 0x008000000e00780b */ /* 0x000fce0003f6e000 */
[----:B------:R-:W-:-:S04]  /*02a0*/  @P0 FMUL R13, R13, 0.25 ;  /* 0x3e8000000d0d0820 */ /* 0x000fc80000400000 */
[----:B------:R-:W-:Y:S01]  /*02b0*/  @!P2 FMUL R13, R13, 16777216 ;  /* 0x4b8000000d0da820 */ /* 0x000fe20000400000 */
[----:B------:R-:W-:-:S04]  /*02c0*/  @P1 FMUL R14, R14, 0.25 ;  /* 0x3e8000000e0e1820 */ /* 0x000fc80000400000 */
[----:B------:R-:W-:Y:S01]  /*02d0*/  @!P3 FMUL R14, R14, 16777216 ;  /* 0x4b8000000e0eb820 */ /* 0x000fe20000400000 */
[----:B------:R-:W1:Y:S01]  /*02e0*/  MUFU.RCP R13, R13 ;  /* 0x0000000d000d7308 */ /* 0x000e620000001000 */
[----:B------:R-:W-:-:S07]  /*02f0*/  FSEL R12, R15, 1, P0 ;  /* 0x3f8000000f0c7808 */ /* 0x000fce0000000000 */
[----:B------:R-:W3:Y:S01]  /*0300*/  MUFU.RCP R14, R14 ;  /* 0x0000000e000e7308 */ /* 0x000ee20000001000 */
[----:B------:R-:W-:Y:S01]  /*0310*/  FSEL R15, R15, 1, P1 ;  /* 0x3f8000000f0f7808 */ /* 0x000fe20000800000 */
[----:B------:R-:W-:Y:S01]  /*0320*/  @!P2 FMUL R12, R12, 16777216 ;  /* 0x4b8000000c0ca820 */ /* 0x000fe20000400000 */
[----:B----4-:R-:W-:-:S03]  /*0330*/  FADD R4, -R6, R4 ;  /* 0x0000000406047221 */ /* 0x010fc60000000100 */
[----:B------:R-:W-:Y:S01]  /*0340*/  @!P3 FMUL R15, R15, 16777216 ;  /* 0x4b8000000f0fb820 */ /* 0x000fe20000400000 */
[----:B------:R-:W-:Y:S01]  /*0350*/  FADD R5, -R7, R5 ;  /* 0x0000000507057221 */ /* 0x000fe20000000100 */
[----:B-1----:R-:W-:Y:S02]  /*0360*/  FMUL R13, R13, R12 ;  /* 0x0000000c0d0d7220 */ /* 0x002fe40000400000 */
[----:B---3--:R-:W-:Y:S02]  /*0370*/  FMUL R6, R14, R15 ;  /* 0x0000000f0e067220 */ /* 0x008fe40000400000 */
[----:B------:R-:W-:Y:S02]  /*0380*/  FMUL R13, R4, R13 ;  /* 0x0000000d040d7220 */ /* 0x000fe40000400000 */
[----:B------:R-:W-:Y:S01]  /*0390*/  FMUL R6, R5, R6 ;  /* 0x0000000605067220 */ /* 0x000fe20000400000 */
[----:B0-----:R-:W-:-:S04]  /*03a0*/  IMAD.WIDE R2, R0, 0x4, R2 ;  /* 0x0000000400027825 */ /* 0x001fc800078e0202 */
[----:B--2---:R-:W-:Y:S01]  /*03b0*/  FFMA R8, R13, R10, R8 ;  /* 0x0000000a0d087223 */ /* 0x004fe20000000008 */
[----:B------:R-:W-:Y:S01]  /*03c0*/  FFMA R9, R6, R11, R9 ;  /* 0x0000000b06097223 */ /* 0x000fe20000000009 */
[----:B------:R-:W-:Y:S06]  /*03d0*/  @P4 EXIT ;  /* 0x000000000000494d */ /* 0x000fec0003800000 */
[----:B------:R-:W-:Y:S01]  /*03e0*/  STG.E.64 desc[UR4][R2.64], R8 ;  /* 0x0000000802007986 */ /* 0x000fe2000c101b04 */
[----:B------:R-:W-:Y:S05]  /*03f0*/  EXIT ;  /* 0x000000000000794d */ /* 0x000fea0003800000 */
.L_x_0:
[----:B------:R-:W-:-:S00]  /*0400*/  BRA `(.L_x_0) ;  /* 0xfffffffc00fc7947 */ /* 0x000fc0000383ffff */
[----:B------:R-:W-:-:S00]  /*0410*/  NOP ;  /* 0x0000000000007918 */ /* 0x000fc00000000000 */
        /* <DEDUP_REMOVED lines=14> */
.L_x_1:


//--------------------- .nv.global.init           --------------------------
	.section	.nv.global.init,"aw",@progbits
.nv.global.init:
	.type		_$_str,@object
	.size		_$_str,(_$_str_$_2 - _$_str)
_$_str:
        /*0000*/ 	.byte	0x5f, 0x5f, 0x43, 0x55, 0x44, 0x41, 0x5f, 0x46, 0x54, 0x5a, 0x00
	.type		_$_str_$_2,@object
	.size		_$_str_$_2,(.L_1 - _$_str_$_2)
_$_str_$_2:
        /*000b*/ 	.byte	0x5f, 0x5f, 0x43, 0x55, 0x44, 0x41, 0x5f, 0x50, 0x52, 0x45, 0x43, 0x5f, 0x53, 0x51, 0x52, 0x54
        /*001b*/ 	.byte	0x00
.L_1:


//--------------------- .nv.constant0.triton_poi_fused__native_batch_norm_legit_no_training_44 --------------------------
	.section	.nv.constant0.triton_poi_fused__native_batch_norm_legit_no_training_44,"a",@progbits
	.sectionflags	@""
	.align	4
.nv.constant0.triton_poi_fused__native_batch_norm_legit_no_training_44:
	.zero		580
